//
// Generated by NVIDIA NVVM Compiler
//
// Compiler Build ID: CL-36424714
// Cuda compilation tools, release 13.0, V13.0.88
// Based on NVVM 20.0.0
//

.version 9.0
.target sm_100
.address_size 64

	// .globl	_Z15matrixMulKernelPKfS0_Pfiii

.visible .entry _Z15matrixMulKernelPKfS0_Pfiii(
	.param .u64 .ptr .align 1 _Z15matrixMulKernelPKfS0_Pfiii_param_0,
	.param .u64 .ptr .align 1 _Z15matrixMulKernelPKfS0_Pfiii_param_1,
	.param .u64 .ptr .align 1 _Z15matrixMulKernelPKfS0_Pfiii_param_2,
	.param .u32 _Z15matrixMulKernelPKfS0_Pfiii_param_3,
	.param .u32 _Z15matrixMulKernelPKfS0_Pfiii_param_4,
	.param .u32 _Z15matrixMulKernelPKfS0_Pfiii_param_5
)
{
	.reg .pred 	%p<13>;
	.reg .b32 	%r<43>;
	.reg .b32 	%f<68>;
	.reg .b64 	%rd<53>;

	ld.param.u64 	%rd7, [_Z15matrixMulKernelPKfS0_Pfiii_param_0];
	ld.param.u64 	%rd8, [_Z15matrixMulKernelPKfS0_Pfiii_param_1];
	ld.param.u64 	%rd6, [_Z15matrixMulKernelPKfS0_Pfiii_param_2];
	ld.param.u32 	%r20, [_Z15matrixMulKernelPKfS0_Pfiii_param_3];
	ld.param.u32 	%r18, [_Z15matrixMulKernelPKfS0_Pfiii_param_4];
	ld.param.u32 	%r19, [_Z15matrixMulKernelPKfS0_Pfiii_param_5];
	cvta.to.global.u64 	%rd1, %rd8;
	cvta.to.global.u64 	%rd2, %rd7;
	mov.u32 	%r22, %ctaid.x;
	mov.u32 	%r23, %ntid.x;
	mov.u32 	%r24, %tid.x;
	mad.lo.s32 	%r1, %r22, %r23, %r24;
	mov.u32 	%r25, %ctaid.y;
	mov.u32 	%r26, %ntid.y;
	mov.u32 	%r27, %tid.y;
	mad.lo.s32 	%r28, %r25, %r26, %r27;
	setp.ge.s32 	%p1, %r1, %r19;
	setp.ge.s32 	%p2, %r28, %r20;
	or.pred  	%p3, %p1, %p2;
	@%p3 bra 	$L__BB0_14;
	setp.lt.s32 	%p4, %r18, 1;
	mov.f32 	%f67, 0f00000000;
	@%p4 bra 	$L__BB0_13;
	mul.lo.s32 	%r3, %r18, %r28;
	and.b32  	%r4, %r18, 7;
	setp.lt.u32 	%p5, %r18, 8;
	mov.f32 	%f67, 0f00000000;
	mov.b32 	%r41, 0;
	@%p5 bra 	$L__BB0_5;
	and.b32  	%r41, %r18, 2147483640;
	neg.s32 	%r39, %r41;
	shl.b32 	%r7, %r19, 3;
	mul.wide.u32 	%rd9, %r3, 4;
	add.s64 	%rd10, %rd9, %rd2;
	add.s64 	%rd52, %rd10, 16;
	mov.f32 	%f67, 0f00000000;
	mul.wide.s32 	%rd13, %r19, 4;
	mov.u32 	%r38, %r1;
$L__BB0_4:
	.pragma "nounroll";
	ld.global.f32 	%f17, [%rd52+-16];
	mul.wide.s32 	%rd11, %r38, 4;
	add.s64 	%rd12, %rd1, %rd11;
	ld.global.f32 	%f18, [%rd12];
	fma.rn.f32 	%f19, %f17, %f18, %f67;
	ld.global.f32 	%f20, [%rd52+-12];
	add.s64 	%rd14, %rd12, %rd13;
	ld.global.f32 	%f21, [%rd14];
	fma.rn.f32 	%f22, %f20, %f21, %f19;
	ld.global.f32 	%f23, [%rd52+-8];
	add.s64 	%rd15, %rd14, %rd13;
	ld.global.f32 	%f24, [%rd15];
	fma.rn.f32 	%f25, %f23, %f24, %f22;
	ld.global.f32 	%f26, [%rd52+-4];
	add.s64 	%rd16, %rd15, %rd13;
	ld.global.f32 	%f27, [%rd16];
	fma.rn.f32 	%f28, %f26, %f27, %f25;
	ld.global.f32 	%f29, [%rd52];
	add.s64 	%rd17, %rd16, %rd13;
	ld.global.f32 	%f30, [%rd17];
	fma.rn.f32 	%f31, %f29, %f30, %f28;
	ld.global.f32 	%f32, [%rd52+4];
	add.s64 	%rd18, %rd17, %rd13;
	ld.global.f32 	%f33, [%rd18];
	fma.rn.f32 	%f34, %f32, %f33, %f31;
	ld.global.f32 	%f35, [%rd52+8];
	add.s64 	%rd19, %rd18, %rd13;
	ld.global.f32 	%f36, [%rd19];
	fma.rn.f32 	%f37, %f35, %f36, %f34;
	ld.global.f32 	%f38, [%rd52+12];
	add.s64 	%rd20, %rd19, %rd13;
	ld.global.f32 	%f39, [%rd20];
	fma.rn.f32 	%f67, %f38, %f39, %f37;
	add.s32 	%r39, %r39, 8;
	add.s32 	%r38, %r38, %r7;
	add.s64 	%rd52, %rd52, 32;
	setp.ne.s32 	%p6, %r39, 0;
	@%p6 bra 	$L__BB0_4;
$L__BB0_5:
	setp.eq.s32 	%p7, %r4, 0;
	@%p7 bra 	$L__BB0_13;
	and.b32  	%r13, %r18, 3;
	setp.lt.u32 	%p8, %r4, 4;
	@%p8 bra 	$L__BB0_8;
	add.s32 	%r30, %r41, %r3;
	mul.wide.u32 	%rd21, %r30, 4;
	add.s64 	%rd22, %rd2, %rd21;
	ld.global.f32 	%f41, [%rd22];
	mad.lo.s32 	%r31, %r41, %r19, %r1;
	mul.wide.s32 	%rd23, %r31, 4;
	add.s64 	%rd24, %rd1, %rd23;
	ld.global.f32 	%f42, [%rd24];
	fma.rn.f32 	%f43, %f41, %f42, %f67;
	cvt.u64.u32 	%rd25, %r3;
	cvt.u64.u32 	%rd26, %r41;
	add.s64 	%rd27, %rd26, %rd25;
	shl.b64 	%rd28, %rd27, 2;
	add.s64 	%rd29, %rd2, %rd28;
	ld.global.f32 	%f44, [%rd29+4];
	mul.wide.s32 	%rd30, %r19, 4;
	add.s64 	%rd31, %rd24, %rd30;
	ld.global.f32 	%f45, [%rd31];
	fma.rn.f32 	%f46, %f44, %f45, %f43;
	ld.global.f32 	%f47, [%rd29+8];
	add.s64 	%rd32, %rd31, %rd30;
	ld.global.f32 	%f48, [%rd32];
	fma.rn.f32 	%f49, %f47, %f48, %f46;
	ld.global.f32 	%f50, [%rd29+12];
	add.s64 	%rd33, %rd32, %rd30;
	ld.global.f32 	%f51, [%rd33];
	fma.rn.f32 	%f67, %f50, %f51, %f49;
	add.s32 	%r41, %r41, 4;
$L__BB0_8:
	setp.eq.s32 	%p9, %r13, 0;
	@%p9 bra 	$L__BB0_13;
	setp.eq.s32 	%p10, %r13, 1;
	@%p10 bra 	$L__BB0_11;
	add.s32 	%r32, %r41, %r3;
	mul.wide.u32 	%rd34, %r32, 4;
	add.s64 	%rd35, %rd2, %rd34;
	ld.global.f32 	%f53, [%rd35];
	mad.lo.s32 	%r33, %r41, %r19, %r1;
	mul.wide.s32 	%rd36, %r33, 4;
	add.s64 	%rd37, %rd1, %rd36;
	ld.global.f32 	%f54, [%rd37];
	fma.rn.f32 	%f55, %f53, %f54, %f67;
	cvt.u64.u32 	%rd38, %r3;
	cvt.u64.u32 	%rd39, %r41;
	add.s64 	%rd40, %rd39, %rd38;
	shl.b64 	%rd41, %rd40, 2;
	add.s64 	%rd42, %rd2, %rd41;
	ld.global.f32 	%f56, [%rd42+4];
	mul.wide.s32 	%rd43, %r19, 4;
	add.s64 	%rd44, %rd37, %rd43;
	ld.global.f32 	%f57, [%rd44];
	fma.rn.f32 	%f67, %f56, %f57, %f55;
	add.s32 	%r41, %r41, 2;
$L__BB0_11:
	and.b32  	%r34, %r18, 1;
	setp.eq.b32 	%p11, %r34, 1;
	not.pred 	%p12, %p11;
	@%p12 bra 	$L__BB0_13;
	add.s32 	%r35, %r41, %r3;
	mul.wide.u32 	%rd45, %r35, 4;
	add.s64 	%rd46, %rd2, %rd45;
	ld.global.f32 	%f58, [%rd46];
	mad.lo.s32 	%r36, %r41, %r19, %r1;
	mul.wide.s32 	%rd47, %r36, 4;
	add.s64 	%rd48, %rd1, %rd47;
	ld.global.f32 	%f59, [%rd48];
	fma.rn.f32 	%f67, %f58, %f59, %f67;
$L__BB0_13:
	mad.lo.s32 	%r37, %r19, %r28, %r1;
	cvta.to.global.u64 	%rd49, %rd6;
	mul.wide.s32 	%rd50, %r37, 4;
	add.s64 	%rd51, %rd49, %rd50;
	st.global.f32 	[%rd51], %f67;
$L__BB0_14:
	ret;

}
	// .globl	_Z21addBiasToMatrixKernelPKfS0_Pfii
.visible .entry _Z21addBiasToMatrixKernelPKfS0_Pfii(
	.param .u64 .ptr .align 1 _Z21addBiasToMatrixKernelPKfS0_Pfii_param_0,
	.param .u64 .ptr .align 1 _Z21addBiasToMatrixKernelPKfS0_Pfii_param_1,
	.param .u64 .ptr .align 1 _Z21addBiasToMatrixKernelPKfS0_Pfii_param_2,
	.param .u32 _Z21addBiasToMatrixKernelPKfS0_Pfii_param_3,
	.param .u32 _Z21addBiasToMatrixKernelPKfS0_Pfii_param_4
)
{
	.reg .pred 	%p<4>;
	.reg .b32 	%r<14>;
	.reg .b32 	%f<4>;
	.reg .b64 	%rd<12>;

	ld.param.u64 	%rd1, [_Z21addBiasToMatrixKernelPKfS0_Pfii_param_0];
	ld.param.u64 	%rd2, [_Z21addBiasToMatrixKernelPKfS0_Pfii_param_1];
	ld.param.u64 	%rd3, [_Z21addBiasToMatrixKernelPKfS0_Pfii_param_2];
	ld.param.u32 	%r4, [_Z21addBiasToMatrixKernelPKfS0_Pfii_param_3];
	ld.param.u32 	%r5, [_Z21addBiasToMatrixKernelPKfS0_Pfii_param_4];
	mov.u32 	%r6, %ctaid.x;
	mov.u32 	%r7, %ntid.x;
	mov.u32 	%r8, %tid.x;
	mad.lo.s32 	%r1, %r6, %r7, %r8;
	mov.u32 	%r9, %ctaid.y;
	mov.u32 	%r10, %ntid.y;
	mov.u32 	%r11, %tid.y;
	mad.lo.s32 	%r12, %r9, %r10, %r11;
	setp.ge.s32 	%p1, %r1, %r4;
	setp.ge.s32 	%p2, %r12, %r5;
	or.pred  	%p3, %p1, %p2;
	@%p3 bra 	$L__BB1_2;
	cvta.to.global.u64 	%rd4, %rd1;
	cvta.to.global.u64 	%rd5, %rd2;
	cvta.to.global.u64 	%rd6, %rd3;
	mad.lo.s32 	%r13, %r5, %r1, %r12;
	mul.wide.s32 	%rd7, %r13, 4;
	add.s64 	%rd8, %rd4, %rd7;
	ld.global.f32 	%f1, [%rd8];
	mul.wide.u32 	%rd9, %r12, 4;
	add.s64 	%rd10, %rd5, %rd9;
	ld.global.f32 	%f2, [%rd10];
	add.f32 	%f3, %f1, %f2;
	add.s64 	%rd11, %rd6, %rd7;
	st.global.f32 	[%rd11], %f3;
$L__BB1_2:
	ret;

}
	// .globl	_Z13sigmoidKernelPKfPfii
.visible .entry _Z13sigmoidKernelPKfPfii(
	.param .u64 .ptr .align 1 _Z13sigmoidKernelPKfPfii_param_0,
	.param .u64 .ptr .align 1 _Z13sigmoidKernelPKfPfii_param_1,
	.param .u32 _Z13sigmoidKernelPKfPfii_param_2,
	.param .u32 _Z13sigmoidKernelPKfPfii_param_3
)
{
	.reg .pred 	%p<4>;
	.reg .b32 	%r<16>;
	.reg .b32 	%f<15>;
	.reg .b64 	%rd<8>;

	ld.param.u64 	%rd1, [_Z13sigmoidKernelPKfPfii_param_0];
	ld.param.u64 	%rd2, [_Z13sigmoidKernelPKfPfii_param_1];
	ld.param.u32 	%r4, [_Z13sigmoidKernelPKfPfii_param_2];
	ld.param.u32 	%r3, [_Z13sigmoidKernelPKfPfii_param_3];
	mov.u32 	%r6, %ctaid.x;
	mov.u32 	%r7, %ntid.x;
	mov.u32 	%r8, %tid.x;
	mad.lo.s32 	%r1, %r6, %r7, %r8;
	mov.u32 	%r9, %ctaid.y;
	mov.u32 	%r10, %ntid.y;
	mov.u32 	%r11, %tid.y;
	mad.lo.s32 	%r12, %r9, %r10, %r11;
	setp.ge.s32 	%p1, %r1, %r3;
	setp.ge.s32 	%p2, %r12, %r4;
	or.pred  	%p3, %p1, %p2;
	@%p3 bra 	$L__BB2_2;
	cvta.to.global.u64 	%rd3, %rd1;
	cvta.to.global.u64 	%rd4, %rd2;
	mad.lo.s32 	%r13, %r3, %r12, %r1;
	mul.wide.s32 	%rd5, %r13, 4;
	add.s64 	%rd6, %rd3, %rd5;
	ld.global.f32 	%f1, [%rd6];
	fma.rn.f32 	%f2, %f1, 0fBBBB989D, 0f3F000000;
	cvt.sat.f32.f32 	%f3, %f2;
	mov.f32 	%f4, 0f4B400001;
	mov.f32 	%f5, 0f437C0000;
	fma.rm.f32 	%f6, %f3, %f5, %f4;
	add.f32 	%f7, %f6, 0fCB40007F;
	neg.f32 	%f8, %f7;
	fma.rn.f32 	%f9, %f1, 0fBFB8AA3B, %f8;
	fma.rn.f32 	%f10, %f1, 0fB2A57060, %f9;
	mov.b32 	%r14, %f6;
	shl.b32 	%r15, %r14, 23;
	mov.b32 	%f11, %r15;
	ex2.approx.ftz.f32 	%f12, %f10;
	fma.rn.f32 	%f13, %f12, %f11, 0f3F800000;
	rcp.rn.f32 	%f14, %f13;
	add.s64 	%rd7, %rd4, %rd5;
	st.global.f32 	[%rd7], %f14;
$L__BB2_2:
	ret;

}


// ===== COMPILED SASS (sm_100) =====

	.target	sm_100

	.elftype	@"ET_EXEC"


//--------------------- .note.nv.tkinfo           --------------------------
	.section	.note.nv.tkinfo,"",@"SHT_NOTE"
	.sectionflags	@"SHF_NOTE_NV_TKINFO"
	.tkinfo
        /*0018*/ 	.word	0x00000002
        /*0030*/ 	.string	""
        /*0030*/ 	.string	"ptxas"
        /*0030*/ 	.string	"Cuda compilation tools, release 13.0, V13.0.88"
        /*0030*/ 	.string	"Build cuda_13.0.r13.0/compiler.36424714_0"
        /*0030*/ 	.string	"-arch sm_100 -m 64 "



//--------------------- .note.nv.cuinfo           --------------------------
	.section	.note.nv.cuinfo,"",@"SHT_NOTE"
	.sectionflags	@"SHF_NOTE_NV_CUINFO"
        /*0018*/ 	.short	0x0002
        /*001a*/ 	.short	0x0064
        /*001c*/ 	.short	0x0082
	.zero		2


//--------------------- .nv.info                  --------------------------
	.section	.nv.info,"",@"SHT_CUDA_INFO"
	.align	4


	//----- nvinfo : EIATTR_REGCOUNT
	.align		4
        /*0000*/ 	.byte	0x04, 0x2f
        /*0002*/ 	.short	(.L_1 - .L_0)
	.align		4
.L_0:
        /*0004*/ 	.word	index@(_Z15matrixMulKernelPKfS0_Pfiii)
        /*0008*/ 	.word	0x00000020


	//----- nvinfo : EIATTR_FRAME_SIZE
	.align		4
.L_1:
        /*000c*/ 	.byte	0x04, 0x11
        /*000e*/ 	.short	(.L_3 - .L_2)
	.align		4
.L_2:
        /*0010*/ 	.word	index@(_Z15matrixMulKernelPKfS0_Pfiii)
        /*0014*/ 	.word	0x00000000


	//----- nvinfo : EIATTR_REGCOUNT
	.align		4
.L_3:
        /*0018*/ 	.byte	0x04, 0x2f
        /*001a*/ 	.short	(.L_5 - .L_4)
	.align		4
.L_4:
        /*001c*/ 	.word	index@(_Z21addBiasToMatrixKernelPKfS0_Pfii)
        /*0020*/ 	.word	0x0000000c


	//----- nvinfo : EIATTR_FRAME_SIZE
	.align		4
.L_5:
        /*0024*/ 	.byte	0x04, 0x11
        /*0026*/ 	.short	(.L_7 - .L_6)
	.align		4
.L_6:
        /*0028*/ 	.word	index@(_Z21addBiasToMatrixKernelPKfS0_Pfii)
        /*002c*/ 	.word	0x00000000


	//----- nvinfo : EIATTR_REGCOUNT
	.align		4
.L_7:
        /*0030*/ 	.byte	0x04, 0x2f
        /*0032*/ 	.short	(.L_9 - .L_8)
	.align		4
.L_8:
        /*0034*/ 	.word	index@(_Z13sigmoidKernelPKfPfii)
        /*0038*/ 	.word	0x0000000e


	//----- nvinfo : EIATTR_FRAME_SIZE
	.align		4
.L_9:
        /*003c*/ 	.byte	0x04, 0x11
        /*003e*/ 	.short	(.L_11 - .L_10)
	.align		4
.L_10:
        /*0040*/ 	.word	index@($__internal_0_$__cuda_sm20_rcp_rn_f32_slowpath)
        /*0044*/ 	.word	0x00000000


	//----- nvinfo : EIATTR_FRAME_SIZE
	.align		4
.L_11:
        /*0048*/ 	.byte	0x04, 0x11
        /*004a*/ 	.short	(.L_13 - .L_12)
	.align		4
.L_12:
        /*004c*/ 	.word	index@(_Z13sigmoidKernelPKfPfii)
        /*0050*/ 	.word	0x00000000


	//----- nvinfo : EIATTR_MIN_STACK_SIZE
	.align		4
.L_13:
        /*0054*/ 	.byte	0x04, 0x12
        /*0056*/ 	.short	(.L_15 - .L_14)
	.align		4
.L_14:
        /*0058*/ 	.word	index@(_Z13sigmoidKernelPKfPfii)
        /*005c*/ 	.word	0x00000000


	//----- nvinfo : EIATTR_MIN_STACK_SIZE
	.align		4
.L_15:
        /*0060*/ 	.byte	0x04, 0x12
        /*0062*/ 	.short	(.L_17 - .L_16)
	.align		4
.L_16:
        /*0064*/ 	.word	index@(_Z21addBiasToMatrixKernelPKfS0_Pfii)
        /*0068*/ 	.word	0x00000000


	//----- nvinfo : EIATTR_MIN_STACK_SIZE
	.align		4
.L_17:
        /*006c*/ 	.byte	0x04, 0x12
        /*006e*/ 	.short	(.L_19 - .L_18)
	.align		4
.L_18:
        /*0070*/ 	.word	index@(_Z15matrixMulKernelPKfS0_Pfiii)
        /*0074*/ 	.word	0x00000000
.L_19:


//--------------------- .nv.compat                --------------------------
	.section	.nv.compat,"",@"SHT_CUDA_COMPAT_INFO"
	.align	4
        /*0000*/ 	.byte	0x02, 0x09, 0x00, 0x00, 0x02, 0x02, 0x01, 0x00, 0x02, 0x05, 0x05, 0x00, 0x03, 0x07, 0x01, 0x01
        /*0010*/ 	.byte	0x02, 0x03, 0x00, 0x00, 0x02, 0x06, 0x01, 0x00, 0x04, 0x0b, 0x08, 0x00, 0x09, 0x00, 0x00, 0x00
        /*0020*/ 	.byte	0x00, 0x00, 0x00, 0x00


//--------------------- .nv.info._Z13sigmoidKernelPKfPfii --------------------------
	.section	.nv.info._Z13sigmoidKernelPKfPfii,"",@"SHT_CUDA_INFO"
	.sectionflags	@""
	.align	4


	//----- nvinfo : EIATTR_CUDA_API_VERSION
	.align		4
        /*0000*/ 	.byte	0x04, 0x37
        /*0002*/ 	.short	(.L_21 - .L_20)
.L_20:
        /*0004*/ 	.word	0x00000082


	//----- nvinfo : EIATTR_KPARAM_INFO
	.align		4
.L_21:
        /*0008*/ 	.byte	0x04, 0x17
        /*000a*/ 	.short	(.L_23 - .L_22)
.L_22:
        /*000c*/ 	.word	0x00000000
        /*0010*/ 	.short	0x0003
        /*0012*/ 	.short	0x0014
        /*0014*/ 	.byte	0x00, 0xf0, 0x11, 0x00


	//----- nvinfo : EIATTR_KPARAM_INFO
	.align		4
.L_23:
        /*0018*/ 	.byte	0x04, 0x17
        /*001a*/ 	.short	(.L_25 - .L_24)
.L_24:
        /*001c*/ 	.word	0x00000000
        /*0020*/ 	.short	0x0002
        /*0022*/ 	.short	0x0010
        /*0024*/ 	.byte	0x00, 0xf0, 0x11, 0x00


	//----- nvinfo : EIATTR_KPARAM_INFO
	.align		4
.L_25:
        /*0028*/ 	.byte	0x04, 0x17
        /*002a*/ 	.short	(.L_27 - .L_26)
.L_26:
        /*002c*/ 	.word	0x00000000
        /*0030*/ 	.short	0x0001
        /*0032*/ 	.short	0x0008
        /*0034*/ 	.byte	0x00, 0xf5, 0x21, 0x00


	//----- nvinfo : EIATTR_KPARAM_INFO
	.align		4
.L_27:
        /*0038*/ 	.byte	0x04, 0x17
        /*003a*/ 	.short	(.L_29 - .L_28)
.L_28:
        /*003c*/ 	.word	0x00000000
        /*0040*/ 	.short	0x0000
        /*0042*/ 	.short	0x0000
        /*0044*/ 	.byte	0x00, 0xf5, 0x21, 0x00


	//----- nvinfo : EIATTR_SPARSE_MMA_MASK
	.align		4
.L_29:
        /*0048*/ 	.byte	0x03, 0x50
        /*004a*/ 	.short	0x0000


	//----- nvinfo : EIATTR_MAXREG_COUNT
	.align		4
        /*004c*/ 	.byte	0x03, 0x1b
        /*004e*/ 	.short	0x00ff


	//----- nvinfo : EIATTR_MERCURY_ISA_VERSION
	.align		4
        /*0050*/ 	.byte	0x03, 0x5f
        /*0052*/ 	.short	0x0101


	//----- nvinfo : EIATTR_VRC_CTA_INIT_COUNT
	.align		4
        /*0054*/ 	.byte	0x02, 0x4a
	.zero		1
	.zero		1


	//----- nvinfo : EIATTR_EXIT_INSTR_OFFSETS
	.align		4
        /*0058*/ 	.byte	0x04, 0x1c
        /*005a*/ 	.short	(.L_31 - .L_30)


	//   ....[0]....
.L_30:
        /*005c*/ 	.word	0x000000c0


	//   ....[1]....
        /*0060*/ 	.word	0x000002c0


	//----- nvinfo : EIATTR_CRS_STACK_SIZE
	.align		4
.L_31:
        /*0064*/ 	.byte	0x04, 0x1e
        /*0066*/ 	.short	(.L_33 - .L_32)
.L_32:
        /*0068*/ 	.word	0x00000000


	//----- nvinfo : EIATTR_CBANK_PARAM_SIZE
	.align		4
.L_33:
        /*006c*/ 	.byte	0x03, 0x19
        /*006e*/ 	.short	0x0018


	//----- nvinfo : EIATTR_PARAM_CBANK
	.align		4
        /*0070*/ 	.byte	0x04, 0x0a
        /*0072*/ 	.short	(.L_35 - .L_34)
	.align		4
.L_34:
        /*0074*/ 	.word	index@(.nv.constant0._Z13sigmoidKernelPKfPfii)
        /*0078*/ 	.short	0x0380
        /*007a*/ 	.short	0x0018


	//----- nvinfo : EIATTR_SW_WAR
	.align		4
.L_35:
        /*007c*/ 	.byte	0x04, 0x36
        /*007e*/ 	.short	(.L_37 - .L_36)
.L_36:
        /*0080*/ 	.word	0x00000008
.L_37:


//--------------------- .nv.info._Z21addBiasToMatrixKernelPKfS0_Pfii --------------------------
	.section	.nv.info._Z21addBiasToMatrixKernelPKfS0_Pfii,"",@"SHT_CUDA_INFO"
	.sectionflags	@""
	.align	4


	//----- nvinfo : EIATTR_CUDA_API_VERSION
	.align		4
        /*0000*/ 	.byte	0x04, 0x37
        /*0002*/ 	.short	(.L_39 - .L_38)
.L_38:
        /*0004*/ 	.word	0x00000082


	//----- nvinfo : EIATTR_KPARAM_INFO
	.align		4
.L_39:
        /*0008*/ 	.byte	0x04, 0x17
        /*000a*/ 	.short	(.L_41 - .L_40)
.L_40:
        /*000c*/ 	.word	0x00000000
        /*0010*/ 	.short	0x0004
        /*0012*/ 	.short	0x001c
        /*0014*/ 	.byte	0x00, 0xf0, 0x11, 0x00


	//----- nvinfo : EIATTR_KPARAM_INFO
	.align		4
.L_41:
        /*0018*/ 	.byte	0x04, 0x17
        /*001a*/ 	.short	(.L_43 - .L_42)
.L_42:
        /*001c*/ 	.word	0x00000000
        /*0020*/ 	.short	0x0003
        /*0022*/ 	.short	0x0018
        /*0024*/ 	.byte	0x00, 0xf0, 0x11, 0x00


	//----- nvinfo : EIATTR_KPARAM_INFO
	.align		4
.L_43:
        /*0028*/ 	.byte	0x04, 0x17
        /*002a*/ 	.short	(.L_45 - .L_44)
.L_44:
        /*002c*/ 	.word	0x00000000
        /*0030*/ 	.short	0x0002
        /*0032*/ 	.short	0x0010
        /*0034*/ 	.byte	0x00, 0xf5, 0x21, 0x00


	//----- nvinfo : EIATTR_KPARAM_INFO
	.align		4
.L_45:
        /*0038*/ 	.byte	0x04, 0x17
        /*003a*/ 	.short	(.L_47 - .L_46)
.L_46:
        /*003c*/ 	.word	0x00000000
        /*0040*/ 	.short	0x0001
        /*0042*/ 	.short	0x0008
        /*0044*/ 	.byte	0x00, 0xf5, 0x21, 0x00


	//----- nvinfo : EIATTR_KPARAM_INFO
	.align		4
.L_47:
        /*0048*/ 	.byte	0x04, 0x17
        /*004a*/ 	.short	(.L_49 - .L_48)
.L_48:
        /*004c*/ 	.word	0x00000000
        /*0050*/ 	.short	0x0000
        /*0052*/ 	.short	0x0000
        /*0054*/ 	.byte	0x00, 0xf5, 0x21, 0x00


	//----- nvinfo : EIATTR_SPARSE_MMA_MASK
	.align		4
.L_49:
        /*0058*/ 	.byte	0x03, 0x50
        /*005a*/ 	.short	0x0000


	//----- nvinfo : EIATTR_MAXREG_COUNT
	.align		4
        /*005c*/ 	.byte	0x03, 0x1b
        /*005e*/ 	.short	0x00ff


	//----- nvinfo : EIATTR_MERCURY_ISA_VERSION
	.align		4
        /*0060*/ 	.byte	0x03, 0x5f
        /*0062*/ 	.short	0x0101


	//----- nvinfo : EIATTR_VRC_CTA_INIT_COUNT
	.align		4
        /*0064*/ 	.byte	0x02, 0x4a
	.zero		1
	.zero		1


	//----- nvinfo : EIATTR_EXIT_INSTR_OFFSETS
	.align		4
        /*0068*/ 	.byte	0x04, 0x1c
        /*006a*/ 	.short	(.L_51 - .L_50)


	//   ....[0]....
.L_50:
        /*006c*/ 	.word	0x000000c0


	//   ....[1]....
        /*0070*/ 	.word	0x00000190


	//----- nvinfo : EIATTR_CBANK_PARAM_SIZE
	.align		4
.L_51:
        /*0074*/ 	.byte	0x03, 0x19
        /*0076*/ 	.short	0x0020


	//----- nvinfo : EIATTR_PARAM_CBANK
	.align		4
        /*0078*/ 	.byte	0x04, 0x0a
        /*007a*/ 	.short	(.L_53 - .L_52)
	.align		4
.L_52:
        /*007c*/ 	.word	index@(.nv.constant0._Z21addBiasToMatrixKernelPKfS0_Pfii)
        /*0080*/ 	.short	0x0380
        /*0082*/ 	.short	0x0020


	//----- nvinfo : EIATTR_SW_WAR
	.align		4
.L_53:
        /*0084*/ 	.byte	0x04, 0x36
        /*0086*/ 	.short	(.L_55 - .L_54)
.L_54:
        /*0088*/ 	.word	0x00000008
.L_55:


//--------------------- .nv.info._Z15matrixMulKernelPKfS0_Pfiii --------------------------
	.section	.nv.info._Z15matrixMulKernelPKfS0_Pfiii,"",@"SHT_CUDA_INFO"
	.sectionflags	@""
	.align	4


	//----- nvinfo : EIATTR_CUDA_API_VERSION
	.align		4
        /*0000*/ 	.byte	0x04, 0x37
        /*0002*/ 	.short	(.L_57 - .L_56)
.L_56:
        /*0004*/ 	.word	0x00000082


	//----- nvinfo : EIATTR_KPARAM_INFO
	.align		4
.L_57:
        /*0008*/ 	.byte	0x04, 0x17
        /*000a*/ 	.short	(.L_59 - .L_58)
.L_58:
        /*000c*/ 	.word	0x00000000
        /*0010*/ 	.short	0x0005
        /*0012*/ 	.short	0x0020
        /*0014*/ 	.byte	0x00, 0xf0, 0x11, 0x00


	//----- nvinfo : EIATTR_KPARAM_INFO
	.align		4
.L_59:
        /*0018*/ 	.byte	0x04, 0x17
        /*001a*/ 	.short	(.L_61 - .L_60)
.L_60:
        /*001c*/ 	.word	0x00000000
        /*0020*/ 	.short	0x0004
        /*0022*/ 	.short	0x001c
        /*0024*/ 	.byte	0x00, 0xf0, 0x11, 0x00


	//----- nvinfo : EIATTR_KPARAM_INFO
	.align		4
.L_61:
        /*0028*/ 	.byte	0x04, 0x17
        /*002a*/ 	.short	(.L_63 - .L_62)
.L_62:
        /*002c*/ 	.word	0x00000000
        /*0030*/ 	.short	0x0003
        /*0032*/ 	.short	0x0018
        /*0034*/ 	.byte	0x00, 0xf0, 0x11, 0x00


	//----- nvinfo : EIATTR_KPARAM_INFO
	.align		4
.L_63:
        /*0038*/ 	.byte	0x04, 0x17
        /*003a*/ 	.short	(.L_65 - .L_64)
.L_64:
        /*003c*/ 	.word	0x00000000
        /*0040*/ 	.short	0x0002
        /*0042*/ 	.short	0x0010
        /*0044*/ 	.byte	0x00, 0xf5, 0x21, 0x00


	//----- nvinfo : EIATTR_KPARAM_INFO
	.align		4
.L_65:
        /*0048*/ 	.byte	0x04, 0x17
        /*004a*/ 	.short	(.L_67 - .L_66)
.L_66:
        /*004c*/ 	.word	0x00000000
        /*0050*/ 	.short	0x0001
        /*0052*/ 	.short	0x0008
        /*0054*/ 	.byte	0x00, 0xf5, 0x21, 0x00


	//----- nvinfo : EIATTR_KPARAM_INFO
	.align		4
.L_67:
        /*0058*/ 	.byte	0x04, 0x17
        /*005a*/ 	.short	(.L_69 - .L_68)
.L_68:
        /*005c*/ 	.word	0x00000000
        /*0060*/ 	.short	0x0000
        /*0062*/ 	.short	0x0000
        /*0064*/ 	.byte	0x00, 0xf5, 0x21, 0x00


	//----- nvinfo : EIATTR_SPARSE_MMA_MASK
	.align		4
.L_69:
        /*0068*/ 	.byte	0x03, 0x50
        /*006a*/ 	.short	0x0000


	//----- nvinfo : EIATTR_MAXREG_COUNT
	.align		4
        /*006c*/ 	.byte	0x03, 0x1b
        /*006e*/ 	.short	0x00ff


	//----- nvinfo : EIATTR_MERCURY_ISA_VERSION
	.align		4
        /*0070*/ 	.byte	0x03, 0x5f
        /*0072*/ 	.short	0x0101


	//----- nvinfo : EIATTR_VRC_CTA_INIT_COUNT
	.align		4
        /*0074*/ 	.byte	0x02, 0x4a
	.zero		1
	.zero		1


	//----- nvinfo : EIATTR_EXIT_INSTR_OFFSETS
	.align		4
        /*0078*/ 	.byte	0x04, 0x1c
        /*007a*/ 	.short	(.L_71 - .L_70)


	//   ....[0]....
.L_70:
        /*007c*/ 	.word	0x000000d0


	//   ....[1]....
        /*0080*/ 	.word	0x000008f0


	//----- nvinfo : EIATTR_CBANK_PARAM_SIZE
	.align		4
.L_71:
        /*0084*/ 	.byte	0x03, 0x19
        /*0086*/ 	.short	0x0024


	//----- nvinfo : EIATTR_PARAM_CBANK
	.align		4
        /*0088*/ 	.byte	0x04, 0x0a
        /*008a*/ 	.short	(.L_73 - .L_72)
	.align		4
.L_72:
        /*008c*/ 	.word	index@(.nv.constant0._Z15matrixMulKernelPKfS0_Pfiii)
        /*0090*/ 	.short	0x0380
        /*0092*/ 	.short	0x0024


	//----- nvinfo : EIATTR_SW_WAR
	.align		4
.L_73:
        /*0094*/ 	.byte	0x04, 0x36
        /*0096*/ 	.short	(.L_75 - .L_74)
.L_74:
        /*0098*/ 	.word	0x00000008
.L_75:


//--------------------- .nv.callgraph             --------------------------
	.section	.nv.callgraph,"",@"SHT_CUDA_CALLGRAPH"
	.align	4
	.sectionentsize	8
	.align		4
        /*0000*/ 	.word	0x00000000
	.align		4
        /*0004*/ 	.word	0xffffffff
	.align		4
        /*0008*/ 	.word	0x00000000
	.align		4
        /*000c*/ 	.word	0xfffffffe
	.align		4
        /*0010*/ 	.word	0x00000000
	.align		4
        /*0014*/ 	.word	0xfffffffd
	.align		4
        /*0018*/ 	.word	0x00000000
	.align		4
        /*001c*/ 	.word	0xfffffffc


//--------------------- .text._Z13sigmoidKernelPKfPfii --------------------------
	.section	.text._Z13sigmoidKernelPKfPfii,"ax",@progbits
	.align	128
        .global         _Z13sigmoidKernelPKfPfii
        .type           _Z13sigmoidKernelPKfPfii,@function
        .size           _Z13sigmoidKernelPKfPfii,(.L_x_14 - _Z13sigmoidKernelPKfPfii)
        .other          _Z13sigmoidKernelPKfPfii,@"STO_CUDA_ENTRY STV_DEFAULT"
_Z13sigmoidKernelPKfPfii:
.text._Z13sigmoidKernelPKfPfii:
[----:B------:R-:W-:Y:S01]  /*0000*/  LDC R1, c[0x0][0x37c] ;  /* 0x0000df00ff017b82 */ /* 0x000fe20000000800 */
[----:B------:R-:W0:Y:S07]  /*0010*/  S2R R5, SR_TID.Y ;  /* 0x0000000000057919 */ /* 0x000e2e0000002200 */
[----:B------:R-:W1:Y:S01]  /*0020*/  LDC R3, c[0x0][0x360] ;  /* 0x0000d800ff037b82 */ /* 0x000e620000000800 */
[----:B------:R-:W2:Y:S01]  /*0030*/  LDCU.64 UR6, c[0x0][0x390] ;  /* 0x00007200ff0677ac */ /* 0x000ea20008000a00 */
[----:B------:R-:W1:Y:S06]  /*0040*/  S2R R2, SR_TID.X ;  /* 0x0000000000027919 */ /* 0x000e6c0000002100 */
[----:B------:R-:W0:Y:S08]  /*0050*/  S2UR UR5, SR_CTAID.Y ;  /* 0x00000000000579c3 */ /* 0x000e300000002600 */
[----:B------:R-:W0:Y:S08]  /*0060*/  LDC R0, c[0x0][0x364] ;  /* 0x0000d900ff007b82 */ /* 0x000e300000000800 */
[----:B------:R-:W1:Y:S01]  /*0070*/  S2UR UR4, SR_CTAID.X ;  /* 0x00000000000479c3 */ /* 0x000e620000002500 */
[----:B0-----:R-:W-:-:S05]  /*0080*/  IMAD R0, R0, UR5, R5 ;  /* 0x0000000500007c24 */ /* 0x001fca000f8e0205 */
[----:B--2---:R-:W-:Y:S01]  /*0090*/  ISETP.GE.AND P0, PT, R0, UR6, PT ;  /* 0x0000000600007c0c */ /* 0x004fe2000bf06270 */
[----:B-1----:R-:W-:-:S05]  /*00a0*/  IMAD R3, R3, UR4, R2 ;  /* 0x0000000403037c24 */ /* 0x002fca000f8e0202 */
[----:B------:R-:W-:-:S13]  /*00b0*/  ISETP.GE.OR P0, PT, R3, UR7, P0 ;  /* 0x0000000703007c0c */ /* 0x000fda0008706670 */
[----:B------:R-:W-:Y:S05]  /*00c0*/  @P0 EXIT ;  /* 0x000000000000094d */ /* 0x000fea0003800000 */
[----:B------:R-:W0:Y:S01]  /*00d0*/  LDC.64 R4, c[0x0][0x380] ;  /* 0x0000e000ff047b82 */ /* 0x000e220000000a00 */
[----:B------:R-:W1:Y:S01]  /*00e0*/  LDCU.64 UR4, c[0x0][0x358] ;  /* 0x00006b00ff0477ac */ /* 0x000e620008000a00 */
[----:B------:R-:W-:-:S04]  /*00f0*/  IMAD R3, R0, UR7, R3 ;  /* 0x0000000700037c24 */ /* 0x000fc8000f8e0203 */
[----:B0-----:R-:W-:-:S06]  /*0100*/  IMAD.WIDE R4, R3, 0x4, R4 ;  /* 0x0000000403047825 */ /* 0x001fcc00078e0204 */
[----:B-1----:R-:W2:Y:S01]  /*0110*/  LDG.E R4, desc[UR4][R4.64] ;  /* 0x0000000404047981 */ /* 0x002ea2000c1e1900 */
[----:B------:R-:W-:Y:S01]  /*0120*/  IMAD.MOV.U32 R7, RZ, RZ, 0x3bbb989d ;  /* 0x3bbb989dff077424 */ /* 0x000fe200078e00ff */
[----:B------:R-:W-:Y:S01]  /*0130*/  BSSY.RECONVERGENT B0, `(.L_x_0) ;  /* 0x0000015000007945 */ /* 0x000fe20003800200 */
[----:B------:R-:W-:Y:S02]  /*0140*/  IMAD.MOV.U32 R9, RZ, RZ, 0x437c0000 ;  /* 0x437c0000ff097424 */ /* 0x000fe400078e00ff */
[----:B--2---:R-:W-:-:S04]  /*0150*/  FFMA.SAT R0, R4, -R7, 0.5 ;  /* 0x3f00000004007423 */ /* 0x004fc80000002807 */
[----:B------:R-:W-:-:S04]  /*0160*/  FFMA.RM R0, R0, R9, 12582913 ;  /* 0x4b40000100007423 */ /* 0x000fc80000004009 */
[C---:B------:R-:W-:Y:S01]  /*0170*/  FADD R7, R0.reuse, -12583039 ;  /* 0xcb40007f00077421 */ /* 0x040fe20000000000 */
[----:B------:R-:W-:-:S03]  /*0180*/  SHF.L.U32 R0, R0, 0x17, RZ ;  /* 0x0000001700007819 */ /* 0x000fc600000006ff */
[----:B------:R-:W-:-:S04]  /*0190*/  FFMA R7, R4, -1.4426950216293334961, -R7 ;  /* 0xbfb8aa3b04077823 */ /* 0x000fc80000000807 */
[----:B------:R-:W-:-:S06]  /*01a0*/  FFMA R7, R4, -1.925963033500011079e-08, R7 ;  /* 0xb2a5706004077823 */ /* 0x000fcc0000000007 */
[----:B------:R-:W0:Y:S02]  /*01b0*/  MUFU.EX2 R7, R7 ;  /* 0x0000000700077308 */ /* 0x000e240000000800 */
[----:B0-----:R-:W-:-:S04]  /*01c0*/  FFMA R0, R0, R7, 1 ;  /* 0x3f80000000007423 */ /* 0x001fc80000000007 */
[----:B------:R-:W-:-:S05]  /*01d0*/  VIADD R2, R0, 0x1800000 ;  /* 0x0180000000027836 */ /* 0x000fca0000000000 */
[----:B------:R-:W-:-:S04]  /*01e0*/  LOP3.LUT R2, R2, 0x7f800000, RZ, 0xc0, !PT ;  /* 0x7f80000002027812 */ /* 0x000fc800078ec0ff */
[----:B------:R-:W-:-:S13]  /*01f0*/  ISETP.GT.U32.AND P0, PT, R2, 0x1ffffff, PT ;  /* 0x01ffffff0200780c */ /* 0x000fda0003f04070 */
[----:B------:R-:W-:Y:S05]  /*0200*/  @P0 BRA `(.L_x_1) ;  /* 0x00000000000c0947 */ /* 0x000fea0003800000 */
[----:B------:R-:W-:-:S07]  /*0210*/  MOV R4, 0x230 ;  /* 0x0000023000047802 */ /* 0x000fce0000000f00 */
[----:B------:R-:W-:Y:S05]  /*0220*/  CALL.REL.NOINC `($__internal_0_$__cuda_sm20_rcp_rn_f32_slowpath) ;  /* 0x0000000000287944 */ /* 0x000fea0003c00000 */
[----:B------:R-:W-:Y:S05]  /*0230*/  BRA `(.L_x_2) ;  /* 0x0000000000107947 */ /* 0x000fea0003800000 */
.L_x_1:
[----:B------:R-:W0:Y:S02]  /*0240*/  MUFU.RCP R7, R0 ;  /* 0x0000000000077308 */ /* 0x000e240000001000 */
[----:B0-----:R-:W-:-:S04]  /*0250*/  FFMA R2, R0, R7, -1 ;  /* 0xbf80000000027423 */ /* 0x001fc80000000007 */
[----:B------:R-:W-:-:S04]  /*0260*/  FADD.FTZ R2, -R2, -RZ ;  /* 0x800000ff02027221 */ /* 0x000fc80000010100 */
[----:B------:R-:W-:-:S07]  /*0270*/  FFMA R7, R7, R2, R7 ;  /* 0x0000000207077223 */ /* 0x000fce0000000007 */
.L_x_2:
[----:B------:R-:W-:Y:S05]  /*0280*/  BSYNC.RECONVERGENT B0 ;  /* 0x0000000000007941 */ /* 0x000fea0003800200 */
.L_x_0:
[----:B------:R-:W0:Y:S02]  /*0290*/  LDC.64 R4, c[0x0][0x388] ;  /* 0x0000e200ff047b82 */ /* 0x000e240000000a00 */
[----:B0-----:R-:W-:-:S05]  /*02a0*/  IMAD.WIDE R2, R3, 0x4, R4 ;  /* 0x0000000403027825 */ /* 0x001fca00078e0204 */
[----:B------:R-:W-:Y:S01]  /*02b0*/  STG.E desc[UR4][R2.64], R7 ;  /* 0x0000000702007986 */ /* 0x000fe2000c101904 */
[----:B------:R-:W-:Y:S05]  /*02c0*/  EXIT ;  /* 0x000000000000794d */ /* 0x000fea0003800000 */
        .weak           $__internal_0_$__cuda_sm20_rcp_rn_f32_slowpath
        .type           $__internal_0_$__cuda_sm20_rcp_rn_f32_slowpath,@function
        .size           $__internal_0_$__cuda_sm20_rcp_rn_f32_slowpath,(.L_x_14 - $__internal_0_$__cuda_sm20_rcp_rn_f32_slowpath)
$__internal_0_$__cuda_sm20_rcp_rn_f32_slowpath:
[----:B------:R-:W-:Y:S01]  /*02d0*/  SHF.L.U32 R2, R0, 0x1, RZ ;  /* 0x0000000100027819 */ /* 0x000fe200000006ff */
[----:B------:R-:W-:Y:S03]  /*02e0*/  BSSY.RECONVERGENT B1, `(.L_x_3) ;  /* 0x0000030000017945 */ /* 0x000fe60003800200 */
[----:B------:R-:W-:-:S04]  /*02f0*/  SHF.R.U32.HI R2, RZ, 0x18, R2 ;  /* 0x00000018ff027819 */ /* 0x000fc80000011602 */
[----:B------:R-:W-:-:S13]  /*0300*/  ISETP.NE.U32.AND P0, PT, R2, RZ, PT ;  /* 0x000000ff0200720c */ /* 0x000fda0003f05070 */
[----:B------:R-:W-:Y:S05]  /*0310*/  @P0 BRA `(.L_x_4) ;  /* 0x0000000000280947 */ /* 0x000fea0003800000 */
[----:B------:R-:W-:-:S05]  /*0320*/  IMAD.SHL.U32 R2, R0, 0x2, RZ ;  /* 0x0000000200027824 */ /* 0x000fca00078e00ff */
[----:B------:R-:W-:-:S13]  /*0330*/  ISETP.NE.AND P0, PT, R2, RZ, PT ;  /* 0x000000ff0200720c */ /* 0x000fda0003f05270 */
[----:B------:R-:W-:Y:S01]  /*0340*/  @P0 FFMA R6, R0, 1.84467440737095516160e+19, RZ ;  /* 0x5f80000000060823 */ /* 0x000fe200000000ff */
[----:B------:R-:W-:Y:S08]  /*0350*/  @!P0 MUFU.RCP R5, R0 ;  /* 0x0000000000058308 */ /* 0x000ff00000001000 */
[----:B------:R-:W0:Y:S02]  /*0360*/  @P0 MUFU.RCP R7, R6 ;  /* 0x0000000600070308 */ /* 0x000e240000001000 */
[----:B0-----:R-:W-:-:S04]  /*0370*/  @P0 FFMA R2, R6, R7, -1 ;  /* 0xbf80000006020423 */ /* 0x001fc80000000007 */
[----:B------:R-:W-:-:S04]  /*0380*/  @P0 FADD.FTZ R2, -R2, -RZ ;  /* 0x800000ff02020221 */ /* 0x000fc80000010100 */
[----:B------:R-:W-:-:S04]  /*0390*/  @P0 FFMA R2, R7, R2, R7 ;  /* 0x0000000207020223 */ /* 0x000fc80000000007 */
[----:B------:R-:W-:Y:S01]  /*03a0*/  @P0 FFMA R5, R2, 1.84467440737095516160e+19, RZ ;  /* 0x5f80000002050823 */ /* 0x000fe200000000ff */
[----:B------:R-:W-:Y:S06]  /*03b0*/  BRA `(.L_x_5) ;  /* 0x0000000000887947 */ /* 0x000fec0003800000 */
.L_x_4:
[----:B------:R-:W-:-:S04]  /*03c0*/  IADD3 R5, PT, PT, R2, -0xfd, RZ ;  /* 0xffffff0302057810 */ /* 0x000fc80007ffe0ff */
[----:B------:R-:W-:-:S13]  /*03d0*/  ISETP.GT.U32.AND P0, PT, R5, 0x1, PT ;  /* 0x000000010500780c */ /* 0x000fda0003f04070 */
[----:B------:R-:W-:Y:S05]  /*03e0*/  @P0 BRA `(.L_x_6) ;  /* 0x0000000000780947 */ /* 0x000fea0003800000 */
[----:B------:R-:W-:Y:S01]  /*03f0*/  LOP3.LUT R6, R0, 0x7fffff, RZ, 0xc0, !PT ;  /* 0x007fffff00067812 */ /* 0x000fe200078ec0ff */
[----:B------:R-:W-:-:S03]  /*0400*/  IMAD.MOV.U32 R10, RZ, RZ, 0x3 ;  /* 0x00000003ff0a7424 */ /* 0x000fc600078e00ff */
[----:B------:R-:W-:Y:S02]  /*0410*/  LOP3.LUT R6, R6, 0x3f800000, RZ, 0xfc, !PT ;  /* 0x3f80000006067812 */ /* 0x000fe400078efcff */
[----:B------:R-:W-:Y:S02]  /*0420*/  SHF.L.U32 R11, R10, R5, RZ ;  /* 0x000000050a0b7219 */ /* 0x000fe400000006ff */
[----:B------:R-:W0:Y:S02]  /*0430*/  MUFU.RCP R7, R6 ;  /* 0x0000000600077308 */ /* 0x000e240000001000 */
[----:B0-----:R-:W-:-:S04]  /*0440*/  FFMA R8, R6, R7, -1 ;  /* 0xbf80000006087423 */ /* 0x001fc80000000007 */
[----:B------:R-:W-:-:S04]  /*0450*/  FADD.FTZ R8, -R8, -RZ ;  /* 0x800000ff08087221 */ /* 0x000fc80000010100 */
[CCC-:B------:R-:W-:Y:S01]  /*0460*/  FFMA.RM R9, R7.reuse, R8.reuse, R7.reuse ;  /* 0x0000000807097223 */ /* 0x1c0fe20000004007 */
[----:B------:R-:W-:-:S04]  /*0470*/  FFMA.RP R8, R7, R8, R7 ;  /* 0x0000000807087223 */ /* 0x000fc80000008007 */
[C---:B------:R-:W-:Y:S02]  /*0480*/  LOP3.LUT R7, R9.reuse, 0x7fffff, RZ, 0xc0, !PT ;  /* 0x007fffff09077812 */ /* 0x040fe400078ec0ff */
[----:B------:R-:W-:Y:S02]  /*0490*/  FSETP.NEU.FTZ.AND P0, PT, R9, R8, PT ;  /* 0x000000080900720b */ /* 0x000fe40003f1d000 */
[----:B------:R-:W-:Y:S02]  /*04a0*/  LOP3.LUT R8, R7, 0x800000, RZ, 0xfc, !PT ;  /* 0x0080000007087812 */ /* 0x000fe400078efcff */
[----:B------:R-:W-:Y:S02]  /*04b0*/  SEL R7, RZ, 0xffffffff, !P0 ;  /* 0xffffffffff077807 */ /* 0x000fe40004000000 */
[----:B------:R-:W-:Y:S02]  /*04c0*/  LOP3.LUT R6, R11, R8, RZ, 0xc0, !PT ;  /* 0x000000080b067212 */ /* 0x000fe400078ec0ff */
[----:B------:R-:W-:-:S02]  /*04d0*/  IADD3 R7, PT, PT, -R7, RZ, RZ ;  /* 0x000000ff07077210 */ /* 0x000fc40007ffe1ff */
[-C--:B------:R-:W-:Y:S02]  /*04e0*/  SHF.R.U32.HI R6, RZ, R5.reuse, R6 ;  /* 0x00000005ff067219 */ /* 0x080fe40000011606 */
[----:B------:R-:W-:Y:S02]  /*04f0*/  LOP3.LUT P1, RZ, R7, R5, R8, 0xf8, !PT ;  /* 0x0000000507ff7212 */ /* 0x000fe4000782f808 */
[C---:B------:R-:W-:Y:S02]  /*0500*/  LOP3.LUT P0, RZ, R6.reuse, 0x1, RZ, 0xc0, !PT ;  /* 0x0000000106ff7812 */ /* 0x040fe4000780c0ff */
[----:B------:R-:W-:-:S04]  /*0510*/  LOP3.LUT P2, RZ, R6, 0x2, RZ, 0xc0, !PT ;  /* 0x0000000206ff7812 */ /* 0x000fc8000784c0ff */
[----:B------:R-:W-:Y:S02]  /*0520*/  PLOP3.LUT P0, PT, P0, P1, P2, 0xe0, 0x0 ;  /* 0x000000000000781c */ /* 0x000fe40000703c20 */
[----:B------:R-:W-:Y:S02]  /*0530*/  LOP3.LUT P1, RZ, R0, 0x7fffff, RZ, 0xc0, !PT ;  /* 0x007fffff00ff7812 */ /* 0x000fe4000782c0ff */
[----:B------:R-:W-:-:S05]  /*0540*/  SEL R5, RZ, 0x1, !P0 ;  /* 0x00000001ff057807 */ /* 0x000fca0004000000 */
[----:B------:R-:W-:-:S05]  /*0550*/  IMAD.MOV R5, RZ, RZ, -R5 ;  /* 0x000000ffff057224 */ /* 0x000fca00078e0a05 */
[----:B------:R-:W-:Y:S02]  /*0560*/  ISETP.GE.AND P0, PT, R5, RZ, PT ;  /* 0x000000ff0500720c */ /* 0x000fe40003f06270 */
[----:B------:R-:W-:-:S04]  /*0570*/  IADD3 R5, PT, PT, R2, -0xfc, RZ ;  /* 0xffffff0402057810 */ /* 0x000fc80007ffe0ff */
[----:B------:R-:W-:-:S07]  /*0580*/  SHF.R.U32.HI R5, RZ, R5, R8 ;  /* 0x00000005ff057219 */ /* 0x000fce0000011608 */
[----:B------:R-:W-:-:S05]  /*0590*/  @!P0 VIADD R5, R5, 0x1 ;  /* 0x0000000105058836 */ /* 0x000fca0000000000 */
[----:B------:R-:W-:-:S04]  /*05a0*/  @!P1 SHF.L.U32 R5, R5, 0x1, RZ ;  /* 0x0000000105059819 */ /* 0x000fc800000006ff */
[----:B------:R-:W-:Y:S01]  /*05b0*/  LOP3.LUT R5, R5, 0x80000000, R0, 0xf8, !PT ;  /* 0x8000000005057812 */ /* 0x000fe200078ef800 */
[----:B------:R-:W-:Y:S06]  /*05c0*/  BRA `(.L_x_5) ;  /* 0x0000000000047947 */ /* 0x000fec0003800000 */
.L_x_6:
[----:B------:R0:W1:Y:S02]  /*05d0*/  MUFU.RCP R5, R0 ;  /* 0x0000000000057308 */ /* 0x0000640000001000 */
.L_x_5:
[----:B------:R-:W-:Y:S05]  /*05e0*/  BSYNC.RECONVERGENT B1 ;  /* 0x0000000000017941 */ /* 0x000fea0003800200 */
.L_x_3:
[----:B-1----:R-:W-:Y:S02]  /*05f0*/  IMAD.MOV.U32 R7, RZ, RZ, R5 ;  /* 0x000000ffff077224 */ /* 0x002fe400078e0005 */
[----:B------:R-:W-:-:S04]  /*0600*/  HFMA2 R5, -RZ, RZ, 0, 0 ;  /* 0x00000000ff057431 */ /* 0x000fc800000001ff */
[----:B0-----:R-:W-:Y:S05]  /*0610*/  RET.REL.NODEC R4 `(_Z13sigmoidKernelPKfPfii) ;  /* 0xfffffff804787950 */ /* 0x001fea0003c3ffff */
.L_x_7:
[----:B------:R-:W-:-:S00]  /*0620*/  BRA `(.L_x_7) ;  /* 0xfffffffc00fc7947 */ /* 0x000fc0000383ffff */
[----:B------:R-:W-:-:S00]  /*0630*/  NOP ;  /* 0x0000000000007918 */ /* 0x000fc00000000000 */
        /* <DEDUP_REMOVED lines=12> */
.L_x_14:


//--------------------- .text._Z21addBiasToMatrixKernelPKfS0_Pfii --------------------------
	.section	.text._Z21addBiasToMatrixKernelPKfS0_Pfii,"ax",@progbits
	.align	128
        .global         _Z21addBiasToMatrixKernelPKfS0_Pfii
        .type           _Z21addBiasToMatrixKernelPKfS0_Pfii,@function
        .size           _Z21addBiasToMatrixKernelPKfS0_Pfii,(.L_x_16 - _Z21addBiasToMatrixKernelPKfS0_Pfii)
        .other          _Z21addBiasToMatrixKernelPKfS0_Pfii,@"STO_CUDA_ENTRY STV_DEFAULT"
_Z21addBiasToMatrixKernelPKfS0_Pfii:
.text._Z21addBiasToMatrixKernelPKfS0_Pfii:
        /* <DEDUP_REMOVED lines=15> */
[----:B------:R-:W-:-:S06]  /*00f0*/  IMAD R9, R0, UR7, R7 ;  /* 0x0000000700097c24 */ /* 0x000fcc000f8e0207 */
[----:B------:R-:W2:Y:S01]  /*0100*/  LDC.64 R2, c[0x0][0x380] ;  /* 0x0000e000ff027b82 */ /* 0x000ea20000000a00 */
[----:B0-----:R-:W-:-:S07]  /*0110*/  IMAD.WIDE.U32 R4, R7, 0x4, R4 ;  /* 0x0000000407047825 */ /* 0x001fce00078e0004 */
[----:B------:R-:W0:Y:S01]  /*0120*/  LDC.64 R6, c[0x0][0x390] ;  /* 0x0000e400ff067b82 */ /* 0x000e220000000a00 */
[----:B-1----:R-:W3:Y:S01]  /*0130*/  LDG.E R5, desc[UR4][R4.64] ;  /* 0x0000000404057981 */ /* 0x002ee2000c1e1900 */
[----:B--2---:R-:W-:-:S06]  /*0140*/  IMAD.WIDE R2, R9, 0x4, R2 ;  /* 0x0000000409027825 */ /* 0x004fcc00078e0202 */
[----:B------:R-:W3:Y:S01]  /*0150*/  LDG.E R2, desc[UR4][R2.64] ;  /* 0x0000000402027981 */ /* 0x000ee2000c1e1900 */
[----:B0-----:R-:W-:-:S04]  /*0160*/  IMAD.WIDE R6, R9, 0x4, R6 ;  /* 0x0000000409067825 */ /* 0x001fc800078e0206 */
[----:B---3--:R-:W-:-:S05]  /*0170*/  FADD R9, R2, R5 ;  /* 0x0000000502097221 */ /* 0x008fca0000000000 */
[----:B------:R-:W-:Y:S01]  /*0180*/  STG.E desc[UR4][R6.64], R9 ;  /* 0x0000000906007986 */ /* 0x000fe2000c101904 */
[----:B------:R-:W-:Y:S05]  /*0190*/  EXIT ;  /* 0x000000000000794d */ /* 0x000fea0003800000 */
.L_x_8:
        /* <DEDUP_REMOVED lines=14> */
.L_x_16:


//--------------------- .text._Z15matrixMulKernelPKfS0_Pfiii --------------------------
	.section	.text._Z15matrixMulKernelPKfS0_Pfiii,"ax",@progbits
	.align	128
        .global         _Z15matrixMulKernelPKfS0_Pfiii
        .type           _Z15matrixMulKernelPKfS0_Pfiii,@function
        .size           _Z15matrixMulKernelPKfS0_Pfiii,(.L_x_17 - _Z15matrixMulKernelPKfS0_Pfiii)
        .other          _Z15matrixMulKernelPKfS0_Pfiii,@"STO_CUDA_ENTRY STV_DEFAULT"
_Z15matrixMulKernelPKfS0_Pfiii:
.text._Z15matrixMulKernelPKfS0_Pfiii:
[----:B------:R-:W-:Y:S01]  /*0000*/  LDC R1, c[0x0][0x37c] ;  /* 0x0000df00ff017b82 */ /* 0x000fe20000000800 */
[----:B------:R-:W0:Y:S07]  /*0010*/  S2R R5, SR_TID.Y ;  /* 0x0000000000057919 */ /* 0x000e2e0000002200 */
[----:B------:R-:W1:Y:S01]  /*0020*/  LDC R16, c[0x0][0x360] ;  /* 0x0000d800ff107b82 */ /* 0x000e620000000800 */
[----:B------:R-:W2:Y:S01]  /*0030*/  LDCU UR6, c[0x0][0x398] ;  /* 0x00007300ff0677ac */ /* 0x000ea20008000800 */
[----:B------:R-:W1:Y:S06]  /*0040*/  S2R R3, SR_TID.X ;  /* 0x0000000000037919 */ /* 0x000e6c0000002100 */
[----:B------:R-:W0:Y:S08]  /*0050*/  S2UR UR5, SR_CTAID.Y ;  /* 0x00000000000579c3 */ /* 0x000e300000002600 */
[----:B------:R-:W0:Y:S08]  /*0060*/  LDC R0, c[0x0][0x364] ;  /* 0x0000d900ff007b82 */ /* 0x000e300000000800 */
[----:B------:R-:W1:Y:S08]  /*0070*/  S2UR UR4, SR_CTAID.X ;  /* 0x00000000000479c3 */ /* 0x000e700000002500 */
[----:B------:R-:W3:Y:S01]  /*0080*/  LDC R17, c[0x0][0x3a0] ;  /* 0x0000e800ff117b82 */ /* 0x000ee20000000800 */
[----:B0-----:R-:W-:-:S05]  /*0090*/  IMAD R0, R0, UR5, R5 ;  /* 0x0000000500007c24 */ /* 0x001fca000f8e0205 */
[----:B--2---:R-:W-:Y:S01]  /*00a0*/  ISETP.GE.AND P0, PT, R0, UR6, PT ;  /* 0x0000000600007c0c */ /* 0x004fe2000bf06270 */
[----:B-1----:R-:W-:-:S05]  /*00b0*/  IMAD R16, R16, UR4, R3 ;  /* 0x0000000410107c24 */ /* 0x002fca000f8e0203 */
[----:B---3--:R-:W-:-:S13]  /*00c0*/  ISETP.GE.OR P0, PT, R16, R17, P0 ;  /* 0x000000111000720c */ /* 0x008fda0000706670 */
[----:B------:R-:W-:Y:S05]  /*00d0*/  @P0 EXIT ;  /* 0x000000000000094d */ /* 0x000fea0003800000 */
[----:B------:R-:W0:Y:S01]  /*00e0*/  LDC R19, c[0x0][0x39c] ;  /* 0x0000e700ff137b82 */ /* 0x000e220000000800 */
[----:B------:R-:W1:Y:S01]  /*00f0*/  LDCU.64 UR4, c[0x0][0x358] ;  /* 0x00006b00ff0477ac */ /* 0x000e620008000a00 */
[----:B------:R-:W-:Y:S01]  /*0100*/  HFMA2 R24, -RZ, RZ, 0, 0 ;  /* 0x00000000ff187431 */ /* 0x000fe200000001ff */
[----:B0-----:R-:W-:-:S13]  /*0110*/  ISETP.GE.AND P0, PT, R19, 0x1, PT ;  /* 0x000000011300780c */ /* 0x001fda0003f06270 */
[----:B-1----:R-:W-:Y:S05]  /*0120*/  @!P0 BRA `(.L_x_9) ;  /* 0x0000000400e08947 */ /* 0x002fea0003800000 */
[C---:B------:R-:W-:Y:S01]  /*0130*/  ISETP.GE.U32.AND P1, PT, R19.reuse, 0x8, PT ;  /* 0x000000081300780c */ /* 0x040fe20003f26070 */
[----:B------:R-:W-:Y:S01]  /*0140*/  IMAD R20, R0, R19, RZ ;  /* 0x0000001300147224 */ /* 0x000fe200078e02ff */
[----:B------:R-:W-:Y:S02]  /*0150*/  LOP3.LUT R27, R19, 0x7, RZ, 0xc0, !PT ;  /* 0x00000007131b7812 */ /* 0x000fe400078ec0ff */
[----:B------:R-:W-:Y:S02]  /*0160*/  MOV R24, RZ ;  /* 0x000000ff00187202 */ /* 0x000fe40000000f00 */
[----:B------:R-:W-:Y:S02]  /*0170*/  ISETP.NE.AND P0, PT, R27, RZ, PT ;  /* 0x000000ff1b00720c */ /* 0x000fe40003f05270 */
[----:B------:R-:W-:-:S05]  /*0180*/  MOV R21, RZ ;  /* 0x000000ff00157202 */ /* 0x000fca0000000f00 */
[----:B------:R-:W-:Y:S06]  /*0190*/  @!P1 BRA `(.L_x_10) ;  /* 0x0000000000c49947 */ /* 0x000fec0003800000 */
[----:B------:R-:W0:Y:S01]  /*01a0*/  LDC.64 R2, c[0x0][0x380] ;  /* 0x0000e000ff027b82 */ /* 0x000e220000000a00 */
[----:B------:R-:W-:Y:S02]  /*01b0*/  LOP3.LUT R21, R19, 0x7ffffff8, RZ, 0xc0, !PT ;  /* 0x7ffffff813157812 */ /* 0x000fe400078ec0ff */
[----:B------:R-:W-:Y:S02]  /*01c0*/  MOV R24, RZ ;  /* 0x000000ff00187202 */ /* 0x000fe40000000f00 */
[----:B------:R-:W-:Y:S02]  /*01d0*/  MOV R18, R16 ;  /* 0x0000001000127202 */ /* 0x000fe40000000f00 */
[----:B------:R-:W-:Y:S01]  /*01e0*/  IADD3 R22, PT, PT, -R21, RZ, RZ ;  /* 0x000000ff15167210 */ /* 0x000fe20007ffe1ff */
[----:B0-----:R-:W-:-:S03]  /*01f0*/  IMAD.WIDE.U32 R2, R20, 0x4, R2 ;  /* 0x0000000414027825 */ /* 0x001fc600078e0002 */
[----:B------:R-:W-:-:S04]  /*0200*/  IADD3 R4, P1, PT, R2, 0x10, RZ ;  /* 0x0000001002047810 */ /* 0x000fc80007f3e0ff */
[----:B------:R-:W-:-:S09]  /*0210*/  IADD3.X R5, PT, PT, RZ, R3, RZ, P1, !PT ;  /* 0x00000003ff057210 */ /* 0x000fd20000ffe4ff */
.L_x_11:
[----:B------:R-:W0:Y:S01]  /*0220*/  LDC.64 R14, c[0x0][0x388] ;  /* 0x0000e200ff0e7b82 */ /* 0x000e220000000a00 */
[----:B------:R-:W-:Y:S02]  /*0230*/  MOV R2, R4 ;  /* 0x0000000400027202 */ /* 0x000fe40000000f00 */
[----:B------:R-:W-:-:S05]  /*0240*/  MOV R3, R5 ;  /* 0x0000000500037202 */ /* 0x000fca0000000f00 */
[----:B------:R-:W2:Y:S04]  /*0250*/  LDG.E R25, desc[UR4][R2.64+-0x10] ;  /* 0xfffff00402197981 */ /* 0x000ea8000c1e1900 */
[----:B------:R-:W3:Y:S04]  /*0260*/  LDG.E R23, desc[UR4][R2.64+-0xc] ;  /* 0xfffff40402177981 */ /* 0x000ee8000c1e1900 */
[----:B------:R-:W4:Y:S04]  /*0270*/  LDG.E R29, desc[UR4][R2.64+-0x8] ;  /* 0xfffff804021d7981 */ /* 0x000f28000c1e1900 */
[----:B------:R-:W5:Y:S01]  /*0280*/  LDG.E R28, desc[UR4][R2.64+-0x4] ;  /* 0xfffffc04021c7981 */ /* 0x000f62000c1e1900 */
[----:B0-----:R-:W-:-:S05]  /*0290*/  IMAD.WIDE R14, R18, 0x4, R14 ;  /* 0x00000004120e7825 */ /* 0x001fca00078e020e */
[----:B------:R0:W2:Y:S01]  /*02a0*/  LDG.E R26, desc[UR4][R14.64] ;  /* 0x000000040e1a7981 */ /* 0x0000a2000c1e1900 */
[----:B------:R-:W-:-:S04]  /*02b0*/  IMAD.WIDE R12, R17, 0x4, R14 ;  /* 0x00000004110c7825 */ /* 0x000fc800078e020e */
[C---:B------:R-:W-:Y:S02]  /*02c0*/  IMAD.WIDE R4, R17.reuse, 0x4, R12 ;  /* 0x0000000411047825 */ /* 0x040fe400078e020c */
[----:B------:R-:W3:Y:S02]  /*02d0*/  LDG.E R12, desc[UR4][R12.64] ;  /* 0x000000040c0c7981 */ /* 0x000ee4000c1e1900 */
[C---:B------:R-:W-:Y:S02]  /*02e0*/  IMAD.WIDE R8, R17.reuse, 0x4, R4 ;  /* 0x0000000411087825 */ /* 0x040fe400078e0204 */
[----:B------:R-:W4:Y:S02]  /*02f0*/  LDG.E R4, desc[UR4][R4.64] ;  /* 0x0000000404047981 */ /* 0x000f24000c1e1900 */
[C---:B------:R-:W-:Y:S02]  /*0300*/  IMAD.WIDE R6, R17.reuse, 0x4, R8 ;  /* 0x0000000411067825 */ /* 0x040fe400078e0208 */
[----:B------:R-:W5:Y:S02]  /*0310*/  LDG.E R8, desc[UR4][R8.64] ;  /* 0x0000000408087981 */ /* 0x000f64000c1e1900 */
[----:B------:R-:W-:-:S02]  /*0320*/  IMAD.WIDE R10, R17, 0x4, R6 ;  /* 0x00000004110a7825 */ /* 0x000fc400078e0206 */
[----:B------:R-:W5:Y:S04]  /*0330*/  LDG.E R5, desc[UR4][R2.64] ;  /* 0x0000000402057981 */ /* 0x000f68000c1e1900 */
[----:B------:R-:W5:Y:S01]  /*0340*/  LDG.E R6, desc[UR4][R6.64] ;  /* 0x0000000406067981 */ /* 0x000f62000c1e1900 */
[----:B0-----:R-:W-:-:S03]  /*0350*/  IMAD.WIDE R14, R17, 0x4, R10 ;  /* 0x00000004110e7825 */ /* 0x001fc600078e020a */
[----:B------:R-:W5:Y:S04]  /*0360*/  LDG.E R10, desc[UR4][R10.64] ;  /* 0x000000040a0a7981 */ /* 0x000f68000c1e1900 */
[----:B------:R-:W5:Y:S04]  /*0370*/  LDG.E R13, desc[UR4][R14.64] ;  /* 0x000000040e0d7981 */ /* 0x000f68000c1e1900 */
[----:B------:R-:W5:Y:S04]  /*0380*/  LDG.E R7, desc[UR4][R2.64+0x4] ;  /* 0x0000040402077981 */ /* 0x000f68000c1e1900 */
[----:B------:R-:W5:Y:S01]  /*0390*/  LDG.E R9, desc[UR4][R2.64+0xc] ;  /* 0x00000c0402097981 */ /* 0x000f62000c1e1900 */
[----:B--2---:R-:W-:Y:S01]  /*03a0*/  FFMA R26, R25, R26, R24 ;  /* 0x0000001a191a7223 */ /* 0x004fe20000000018 */
[----:B------:R-:W-:-:S02]  /*03b0*/  IMAD.WIDE R24, R17, 0x4, R14 ;  /* 0x0000000411187825 */ /* 0x000fc400078e020e */
[----:B------:R-:W2:Y:S04]  /*03c0*/  LDG.E R14, desc[UR4][R2.64+0x8] ;  /* 0x00000804020e7981 */ /* 0x000ea8000c1e1900 */
[----:B------:R-:W2:Y:S01]  /*03d0*/  LDG.E R24, desc[UR4][R24.64] ;  /* 0x0000000418187981 */ /* 0x000ea2000c1e1900 */
[----:B---3--:R-:W-:Y:S01]  /*03e0*/  FFMA R12, R23, R12, R26 ;  /* 0x0000000c170c7223 */ /* 0x008fe2000000001a */
[----:B------:R-:W-:-:S03]  /*03f0*/  IADD3 R22, PT, PT, R22, 0x8, RZ ;  /* 0x0000000816167810 */ /* 0x000fc60007ffe0ff */
[----:B----4-:R-:W-:Y:S01]  /*0400*/  FFMA R29, R29, R4, R12 ;  /* 0x000000041d1d7223 */ /* 0x010fe2000000000c */
[----:B------:R-:W-:-:S03]  /*0410*/  ISETP.NE.AND P1, PT, R22, RZ, PT ;  /* 0x000000ff1600720c */ /* 0x000fc60003f25270 */
[----:B-----5:R-:W-:Y:S01]  /*0420*/  FFMA R8, R28, R8, R29 ;  /* 0x000000081c087223 */ /* 0x020fe2000000001d */
[----:B------:R-:W-:-:S03]  /*0430*/  IADD3 R4, P2, PT, R2, 0x20, RZ ;  /* 0x0000002002047810 */ /* 0x000fc60007f5e0ff */
[----:B------:R-:W-:Y:S01]  /*0440*/  FFMA R6, R5, R6, R8 ;  /* 0x0000000605067223 */ /* 0x000fe20000000008 */
[----:B------:R-:W-:Y:S02]  /*0450*/  IADD3.X R5, PT, PT, RZ, R3, RZ, P2, !PT ;  /* 0x00000003ff057210 */ /* 0x000fe400017fe4ff */
[----:B------:R-:W-:Y:S01]  /*0460*/  LEA R18, R17, R18, 0x3 ;  /* 0x0000001211127211 */ /* 0x000fe200078e18ff */
[----:B------:R-:W-:-:S04]  /*0470*/  FFMA R7, R7, R10, R6 ;  /* 0x0000000a07077223 */ /* 0x000fc80000000006 */
[----:B--2---:R-:W-:-:S04]  /*0480*/  FFMA R14, R14, R13, R7 ;  /* 0x0000000d0e0e7223 */ /* 0x004fc80000000007 */
[----:B------:R-:W-:Y:S01]  /*0490*/  FFMA R24, R9, R24, R14 ;  /* 0x0000001809187223 */ /* 0x000fe2000000000e */
[----:B------:R-:W-:Y:S06]  /*04a0*/  @P1 BRA `(.L_x_11) ;  /* 0xfffffffc005c1947 */ /* 0x000fec000383ffff */
.L_x_10:
[----:B------:R-:W-:Y:S05]  /*04b0*/  @!P0 BRA `(.L_x_9) ;  /* 0x0000000000fc8947 */ /* 0x000fea0003800000 */
[----:B------:R-:W-:Y:S02]  /*04c0*/  ISETP.GE.U32.AND P1, PT, R27, 0x4, PT ;  /* 0x000000041b00780c */ /* 0x000fe40003f26070 */
[----:B------:R-:W-:-:S04]  /*04d0*/  LOP3.LUT R14, R19, 0x3, RZ, 0xc0, !PT ;  /* 0x00000003130e7812 */ /* 0x000fc800078ec0ff */
[----:B------:R-:W-:-:S07]  /*04e0*/  ISETP.NE.AND P0, PT, R14, RZ, PT ;  /* 0x000000ff0e00720c */ /* 0x000fce0003f05270 */
[----:B------:R-:W-:Y:S06]  /*04f0*/  @!P1 BRA `(.L_x_12) ;  /* 0x00000000006c9947 */ /* 0x000fec0003800000 */
[----:B------:R-:W0:Y:S01]  /*0500*/  LDC.64 R4, c[0x0][0x388] ;  /* 0x0000e200ff047b82 */ /* 0x000e220000000a00 */
[----:B------:R-:W1:Y:S01]  /*0510*/  LDCU.64 UR6, c[0x0][0x380] ;  /* 0x00007000ff0677ac */ /* 0x000e620008000a00 */
[----:B------:R-:W-:Y:S01]  /*0520*/  IMAD R7, R21, R17, R16 ;  /* 0x0000001115077224 */ /* 0x000fe200078e0210 */
[CC--:B------:R-:W-:Y:S02]  /*0530*/  IADD3 R3, PT, PT, R20.reuse, R21.reuse, RZ ;  /* 0x0000001514037210 */ /* 0x0c0fe40007ffe0ff */
[----:B------:R-:W-:-:S03]  /*0540*/  IADD3 R8, P1, PT, R20, R21, RZ ;  /* 0x0000001514087210 */ /* 0x000fc60007f3e0ff */
[----:B------:R-:W2:Y:S01]  /*0550*/  LDC.64 R12, c[0x0][0x380] ;  /* 0x0000e000ff0c7b82 */ /* 0x000ea20000000a00 */
[----:B0-----:R-:W-:-:S04]  /*0560*/  IMAD.WIDE R4, R7, 0x4, R4 ;  /* 0x0000000407047825 */ /* 0x001fc800078e0204 */
[----:B------:R-:W-:Y:S02]  /*0570*/  IMAD.WIDE R6, R17, 0x4, R4 ;  /* 0x0000000411067825 */ /* 0x000fe400078e0204 */
[----:B------:R-:W3:Y:S02]  /*0580*/  LDG.E R4, desc[UR4][R4.64] ;  /* 0x0000000404047981 */ /* 0x000ee4000c1e1900 */
[----:B--2---:R-:W-:Y:S01]  /*0590*/  IMAD.WIDE.U32 R12, R3, 0x4, R12 ;  /* 0x00000004030c7825 */ /* 0x004fe200078e000c */
[----:B------:R-:W-:Y:S02]  /*05a0*/  IADD3.X R3, PT, PT, RZ, RZ, RZ, P1, !PT ;  /* 0x000000ffff037210 */ /* 0x000fe40000ffe4ff */
[----:B-1----:R-:W-:-:S03]  /*05b0*/  LEA R2, P1, R8, UR6, 0x2 ;  /* 0x0000000608027c11 */ /* 0x002fc6000f8210ff */
[----:B------:R-:W3:Y:S01]  /*05c0*/  LDG.E R13, desc[UR4][R12.64] ;  /* 0x000000040c0d7981 */ /* 0x000ee2000c1e1900 */
[----:B------:R-:W-:Y:S01]  /*05d0*/  LEA.HI.X R3, R8, UR7, R3, 0x2, P1 ;  /* 0x0000000708037c11 */ /* 0x000fe200088f1403 */
[C---:B------:R-:W-:Y:S02]  /*05e0*/  IMAD.WIDE R8, R17.reuse, 0x4, R6 ;  /* 0x0000000411087825 */ /* 0x040fe400078e0206 */
[----:B------:R-:W2:Y:S04]  /*05f0*/  LDG.E R6, desc[UR4][R6.64] ;  /* 0x0000000406067981 */ /* 0x000ea8000c1e1900 */
[----:B------:R-:W2:Y:S01]  /*0600*/  LDG.E R15, desc[UR4][R2.64+0x4] ;  /* 0x00000404020f7981 */ /* 0x000ea2000c1e1900 */
[----:B------:R-:W-:-:S03]  /*0610*/  IMAD.WIDE R10, R17, 0x4, R8 ;  /* 0x00000004110a7825 */ /* 0x000fc600078e0208 */
[----:B------:R-:W4:Y:S04]  /*0620*/  LDG.E R22, desc[UR4][R8.64] ;  /* 0x0000000408167981 */ /* 0x000f28000c1e1900 */
[----:B------:R-:W4:Y:S04]  /*0630*/  LDG.E R18, desc[UR4][R2.64+0x8] ;  /* 0x0000080402127981 */ /* 0x000f28000c1e1900 */
[----:B------:R-:W5:Y:S04]  /*0640*/  LDG.E R26, desc[UR4][R2.64+0xc] ;  /* 0x00000c04021a7981 */ /* 0x000f68000c1e1900 */
[----:B------:R-:W5:Y:S01]  /*0650*/  LDG.E R10, desc[UR4][R10.64] ;  /* 0x000000040a0a7981 */ /* 0x000f62000c1e1900 */
[----:B------:R-:W-:Y:S01]  /*0660*/  IADD3 R21, PT, PT, R21, 0x4, RZ ;  /* 0x0000000415157810 */ /* 0x000fe20007ffe0ff */
[----:B---3--:R-:W-:-:S04]  /*0670*/  FFMA R24, R13, R4, R24 ;  /* 0x000000040d187223 */ /* 0x008fc80000000018 */
[----:B--2---:R-:W-:-:S04]  /*0680*/  FFMA R15, R15, R6, R24 ;  /* 0x000000060f0f7223 */ /* 0x004fc80000000018 */
[----:B----4-:R-:W-:-:S04]  /*0690*/  FFMA R15, R18, R22, R15 ;  /* 0x00000016120f7223 */ /* 0x010fc8000000000f */
[----:B-----5:R-:W-:-:S07]  /*06a0*/  FFMA R24, R26, R10, R15 ;  /* 0x0000000a1a187223 */ /* 0x020fce000000000f */
.L_x_12:
[----:B------:R-:W-:Y:S05]  /*06b0*/  @!P0 BRA `(.L_x_9) ;  /* 0x00000000007c8947 */ /* 0x000fea0003800000 */
[----:B------:R-:W-:Y:S01]  /*06c0*/  ISETP.NE.AND P1, PT, R14, 0x1, PT ;  /* 0x000000010e00780c */ /* 0x000fe20003f25270 */
[----:B------:R-:W0:Y:S01]  /*06d0*/  LDC.64 R10, c[0x0][0x380] ;  /* 0x0000e000ff0a7b82 */ /* 0x000e220000000a00 */
[----:B------:R-:W-:-:S04]  /*06e0*/  LOP3.LUT R19, R19, 0x1, RZ, 0xc0, !PT ;  /* 0x0000000113137812 */ /* 0x000fc800078ec0ff */
[----:B------:R-:W-:-:S03]  /*06f0*/  ISETP.NE.U32.AND P0, PT, R19, 0x1, PT ;  /* 0x000000011300780c */ /* 0x000fc60003f05070 */
[----:B------:R-:W1:Y:S04]  /*0700*/  LDC.64 R8, c[0x0][0x388] ;  /* 0x0000e200ff087b82 */ /* 0x000e680000000a00 */
[CC--:B------:R-:W-:Y:S02]  /*0710*/  @P1 IADD3 R13, PT, PT, R20.reuse, R21.reuse, RZ ;  /* 0x00000015140d1210 */ /* 0x0c0fe40007ffe0ff */
[----:B------:R-:W-:Y:S02]  /*0720*/  @P1 IADD3 R12, P2, PT, R20, R21, RZ ;  /* 0x00000015140c1210 */ /* 0x000fe40007f5e0ff */
[----:B------:R-:W2:Y:S02]  /*0730*/  @P1 LDC.64 R2, c[0x0][0x380] ;  /* 0x0000e000ff021b82 */ /* 0x000ea40000000a00 */
[----:B------:R-:W-:-:S06]  /*0740*/  @P1 IADD3.X R14, PT, PT, RZ, RZ, RZ, P2, !PT ;  /* 0x000000ffff0e1210 */ /* 0x000fcc00017fe4ff */
[----:B------:R-:W3:Y:S01]  /*0750*/  LDC.64 R4, c[0x0][0x380] ;  /* 0x0000e000ff047b82 */ /* 0x000ee20000000a00 */
[----:B0-----:R-:W-:-:S04]  /*0760*/  @P1 IMAD.WIDE.U32 R10, R13, 0x4, R10 ;  /* 0x000000040d0a1825 */ /* 0x001fc800078e000a */
[C---:B------:R-:W-:Y:S01]  /*0770*/  @P1 IMAD R13, R21.reuse, R17, R16 ;  /* 0x00000011150d1224 */ /* 0x040fe200078e0210 */
[----:B------:R-:W-:Y:S01]  /*0780*/  @P1 IADD3 R21, PT, PT, R21, 0x2, RZ ;  /* 0x0000000215151810 */ /* 0x000fe20007ffe0ff */
[----:B------:R-:W4:Y:S01]  /*0790*/  @P1 LDG.E R11, desc[UR4][R10.64] ;  /* 0x000000040a0b1981 */ /* 0x000f22000c1e1900 */
[----:B------:R-:W0:Y:S01]  /*07a0*/  LDC.64 R6, c[0x0][0x388] ;  /* 0x0000e200ff067b82 */ /* 0x000e220000000a00 */
[----:B-1----:R-:W-:Y:S01]  /*07b0*/  @P1 IMAD.WIDE R8, R13, 0x4, R8 ;  /* 0x000000040d081825 */ /* 0x002fe200078e0208 */
[----:B------:R-:W-:Y:S02]  /*07c0*/  @!P0 IADD3 R15, PT, PT, R20, R21, RZ ;  /* 0x00000015140f8210 */ /* 0x000fe40007ffe0ff */
[----:B--2---:R-:W-:Y:S01]  /*07d0*/  @P1 LEA R2, P2, R12, R2, 0x2 ;  /* 0x000000020c021211 */ /* 0x004fe200078410ff */
[----:B------:R-:W-:-:S03]  /*07e0*/  @!P0 IMAD R21, R21, R17, R16 ;  /* 0x0000001115158224 */ /* 0x000fc600078e0210 */
[----:B------:R-:W-:Y:S01]  /*07f0*/  @P1 LEA.HI.X R3, R12, R3, R14, 0x2, P2 ;  /* 0x000000030c031211 */ /* 0x000fe200010f140e */
[----:B------:R-:W-:Y:S01]  /*0800*/  @P1 IMAD.WIDE R12, R17, 0x4, R8 ;  /* 0x00000004110c1825 */ /* 0x000fe200078e0208 */
[----:B------:R-:W4:Y:S03]  /*0810*/  @P1 LDG.E R14, desc[UR4][R8.64] ;  /* 0x00000004080e1981 */ /* 0x000f26000c1e1900 */
[----:B---3--:R-:W-:Y:S01]  /*0820*/  @!P0 IMAD.WIDE.U32 R4, R15, 0x4, R4 ;  /* 0x000000040f048825 */ /* 0x008fe200078e0004 */
[----:B------:R-:W2:Y:S04]  /*0830*/  @P1 LDG.E R2, desc[UR4][R2.64+0x4] ;  /* 0x0000040402021981 */ /* 0x000ea8000c1e1900 */
[----:B------:R-:W2:Y:S01]  /*0840*/  @P1 LDG.E R12, desc[UR4][R12.64] ;  /* 0x000000040c0c1981 */ /* 0x000ea2000c1e1900 */
[----:B0-----:R-:W-:-:S03]  /*0850*/  @!P0 IMAD.WIDE R6, R21, 0x4, R6 ;  /* 0x0000000415068825 */ /* 0x001fc600078e0206 */
[----:B------:R-:W3:Y:S04]  /*0860*/  @!P0 LDG.E R5, desc[UR4][R4.64] ;  /* 0x0000000404058981 */ /* 0x000ee8000c1e1900 */
[----:B------:R-:W3:Y:S01]  /*0870*/  @!P0 LDG.E R6, desc[UR4][R6.64] ;  /* 0x0000000406068981 */ /* 0x000ee2000c1e1900 */
[----:B----4-:R-:W-:-:S04]  /*0880*/  @P1 FFMA R11, R11, R14, R24 ;  /* 0x0000000e0b0b1223 */ /* 0x010fc80000000018 */
[----:B--2---:R-:W-:-:S04]  /*0890*/  @P1 FFMA R24, R2, R12, R11 ;  /* 0x0000000c02181223 */ /* 0x004fc8000000000b */
[----:B---3--:R-:W-:-:S07]  /*08a0*/  @!P0 FFMA R24, R5, R6, R24 ;  /* 0x0000000605188223 */ /* 0x008fce0000000018 */
.L_x_9:
[----:B------:R-:W0:Y:S01]  /*08b0*/  LDC.64 R2, c[0x0][0x390] ;  /* 0x0000e400ff027b82 */ /* 0x000e220000000a00 */
[----:B------:R-:W-:-:S04]  /*08c0*/  IMAD R17, R0, R17, R16 ;  /* 0x0000001100117224 */ /* 0x000fc800078e0210 */
[----:B0-----:R-:W-:-:S05]  /*08d0*/  IMAD.WIDE R2, R17, 0x4, R2 ;  /* 0x0000000411027825 */ /* 0x001fca00078e0202 */
[----:B------:R-:W-:Y:S01]  /*08e0*/  STG.E desc[UR4][R2.64], R24 ;  /* 0x0000001802007986 */ /* 0x000fe2000c101904 */
[----:B------:R-:W-:Y:S05]  /*08f0*/  EXIT ;  /* 0x000000000000794d */ /* 0x000fea0003800000 */
.L_x_13:
        /* <DEDUP_REMOVED lines=16> */
.L_x_17:


//--------------------- .nv.shared.reserved.0     --------------------------
	.section	.nv.shared.reserved.0,"aw",@nobits
	.weak		__nv_reservedSMEM_offset_0_alias
	.size		__nv_reservedSMEM_offset_0_alias, 0, 64
	.other		__nv_reservedSMEM_offset_0_alias,@"STO_CUDA_RESERVED_SHARED STV_DEFAULT"
__nv_reservedSMEM_offset_0_alias:
	.zero		0
	.zero		64


//--------------------- .nv.constant0._Z13sigmoidKernelPKfPfii --------------------------
	.section	.nv.constant0._Z13sigmoidKernelPKfPfii,"a",@progbits
	.sectionflags	@""
	.align	4
.nv.constant0._Z13sigmoidKernelPKfPfii:
	.zero		920


//--------------------- .nv.constant0._Z21addBiasToMatrixKernelPKfS0_Pfii --------------------------
	.section	.nv.constant0._Z21addBiasToMatrixKernelPKfS0_Pfii,"a",@progbits
	.sectionflags	@""
	.align	4
.nv.constant0._Z21addBiasToMatrixKernelPKfS0_Pfii:
	.zero		928


//--------------------- .nv.constant0._Z15matrixMulKernelPKfS0_Pfiii --------------------------
	.section	.nv.constant0._Z15matrixMulKernelPKfS0_Pfiii,"a",@progbits
	.sectionflags	@""
	.align	4
.nv.constant0._Z15matrixMulKernelPKfS0_Pfiii:
	.zero		932


//--------------------- SYMBOLS --------------------------

	.type		.nv.reservedSmem.offset0,@object
	.size		.nv.reservedSmem.offset0,0x4
